	.headerflags	@"EF_CUDA_TEXMODE_UNIFIED EF_CUDA_64BIT_ADDRESS EF_CUDA_ACCELERATORS EF_CUDA_SM90 EF_CUDA_VIRTUAL_SM(EF_CUDA_SM90)"
	.elftype	@"ET_EXEC"


//--------------------- .nv.info                  --------------------------
	.section	.nv.info,"",@"SHT_CUDA_INFO"
	.align	4


	//----- nvinfo : EIATTR_REGCOUNT
	.align		4
        /*0000*/ 	.byte	0x04, 0x2f
        /*0002*/ 	.short	(.L_3 - .L_2)
	.align		4
.L_2:
        /*0004*/ 	.word	index@(triton_poi_fused_cat_13)
        /*0008*/ 	.word	0x00000016


	//----- nvinfo : EIATTR_MIN_STACK_SIZE
	.align		4
.L_3:
        /*000c*/ 	.byte	0x04, 0x12
        /*000e*/ 	.short	(.L_5 - .L_4)
	.align		4
.L_4:
        /*0010*/ 	.word	index@(triton_poi_fused_cat_13)
        /*0014*/ 	.word	0x00000000


	//----- nvinfo : EIATTR_FRAME_SIZE
	.align		4
.L_5:
        /*0018*/ 	.byte	0x04, 0x11
        /*001a*/ 	.short	(.L_7 - .L_6)
	.align		4
.L_6:
        /*001c*/ 	.word	index@(triton_poi_fused_cat_13)
        /*0020*/ 	.word	0x00000000


	//----- nvinfo : EIATTR_MIN_STACK_SIZE
	.align		4
.L_7:
        /*0024*/ 	.byte	0x04, 0x12
        /*0026*/ 	.short	(.L_9 - .L_8)
	.align		4
.L_8:
        /*0028*/ 	.word	index@(triton_poi_fused_cat_13)
        /*002c*/ 	.word	0x00000000
.L_9:


//--------------------- .nv.info.triton_poi_fused_cat_13 --------------------------
	.section	.nv.info.triton_poi_fused_cat_13,"",@"SHT_CUDA_INFO"
	.sectionflags	@""
	.align	4


	//----- nvinfo : EIATTR_CUDA_API_VERSION
	.align		4
        /*0000*/ 	.byte	0x04, 0x37
        /*0002*/ 	.short	(.L_11 - .L_10)
.L_10:
        /*0004*/ 	.word	0x0000007c


	//----- nvinfo : EIATTR_KPARAM_INFO
	.align		4
.L_11:
        /*0008*/ 	.byte	0x04, 0x17
        /*000a*/ 	.short	(.L_13 - .L_12)
.L_12:
        /*000c*/ 	.word	0x00000000
        /*0010*/ 	.short	0x0007
        /*0012*/ 	.short	0x0038
        /*0014*/ 	.byte	0x00, 0xf0, 0x11, 0x00


	//----- nvinfo : EIATTR_KPARAM_INFO
	.align		4
.L_13:
        /*0018*/ 	.byte	0x04, 0x17
        /*001a*/ 	.short	(.L_15 - .L_14)
.L_14:
        /*001c*/ 	.word	0x00000000
        /*0020*/ 	.short	0x0006
        /*0022*/ 	.short	0x0030
        /*0024*/ 	.byte	0x00, 0xf4, 0x21, 0x00


	//----- nvinfo : EIATTR_KPARAM_INFO
	.align		4
.L_15:
        /*0028*/ 	.byte	0x04, 0x17
        /*002a*/ 	.short	(.L_17 - .L_16)
.L_16:
        /*002c*/ 	.word	0x00000000
        /*0030*/ 	.short	0x0005
        /*0032*/ 	.short	0x0028
        /*0034*/ 	.byte	0x00, 0xf4, 0x21, 0x00


	//----- nvinfo : EIATTR_KPARAM_INFO
	.align		4
.L_17:
        /*0038*/ 	.byte	0x04, 0x17
        /*003a*/ 	.short	(.L_19 - .L_18)
.L_18:
        /*003c*/ 	.word	0x00000000
        /*0040*/ 	.short	0x0004
        /*0042*/ 	.short	0x0020
        /*0044*/ 	.byte	0x00, 0xf4, 0x21, 0x00


	//----- nvinfo : EIATTR_KPARAM_INFO
	.align		4
.L_19:
        /*0048*/ 	.byte	0x04, 0x17
        /*004a*/ 	.short	(.L_21 - .L_20)
.L_20:
        /*004c*/ 	.word	0x00000000
        /*0050*/ 	.short	0x0003
        /*0052*/ 	.short	0x0018
        /*0054*/ 	.byte	0x00, 0xf4, 0x21, 0x00


	//----- nvinfo : EIATTR_KPARAM_INFO
	.align		4
.L_21:
        /*0058*/ 	.byte	0x04, 0x17
        /*005a*/ 	.short	(.L_23 - .L_22)
.L_22:
        /*005c*/ 	.word	0x00000000
        /*0060*/ 	.short	0x0002
        /*0062*/ 	.short	0x0010
        /*0064*/ 	.byte	0x00, 0xf4, 0x21, 0x00


	//----- nvinfo : EIATTR_KPARAM_INFO
	.align		4
.L_23:
        /*0068*/ 	.byte	0x04, 0x17
        /*006a*/ 	.short	(.L_25 - .L_24)
.L_24:
        /*006c*/ 	.word	0x00000000
        /*0070*/ 	.short	0x0001
        /*0072*/ 	.short	0x0008
        /*0074*/ 	.byte	0x00, 0xf4, 0x21, 0x00


	//----- nvinfo : EIATTR_KPARAM_INFO
	.align		4
.L_25:
        /*0078*/ 	.byte	0x04, 0x17
        /*007a*/ 	.short	(.L_27 - .L_26)
.L_26:
        /*007c*/ 	.word	0x00000000
        /*0080*/ 	.short	0x0000
        /*0082*/ 	.short	0x0000
        /*0084*/ 	.byte	0x00, 0xf4, 0x21, 0x00


	//----- nvinfo : EIATTR_SPARSE_MMA_MASK
	.align		4
.L_27:
        /*0088*/ 	.byte	0x03, 0x50
        /*008a*/ 	.short	0x0000


	//----- nvinfo : EIATTR_MAXREG_COUNT
	.align		4
        /*008c*/ 	.byte	0x03, 0x1b
        /*008e*/ 	.short	0x00ff


	//----- nvinfo : EIATTR_EXIT_INSTR_OFFSETS
	.align		4
        /*0090*/ 	.byte	0x04, 0x1c
        /*0092*/ 	.short	(.L_29 - .L_28)


	//   ....[0]....
.L_28:
        /*0094*/ 	.word	0x000004f0


	//   ....[1]....
        /*0098*/ 	.word	0x00000510


	//----- nvinfo : EIATTR_REQNTID
	.align		4
.L_29:
        /*009c*/ 	.byte	0x04, 0x10
        /*009e*/ 	.short	(.L_31 - .L_30)
.L_30:
        /*00a0*/ 	.word	0x00000080
        /*00a4*/ 	.word	0x00000001
        /*00a8*/ 	.word	0x00000001


	//----- nvinfo : EIATTR_CBANK_PARAM_SIZE
	.align		4
.L_31:
        /*00ac*/ 	.byte	0x03, 0x19
        /*00ae*/ 	.short	0x003c


	//----- nvinfo : EIATTR_PARAM_CBANK
	.align		4
        /*00b0*/ 	.byte	0x04, 0x0a
        /*00b2*/ 	.short	(.L_33 - .L_32)
	.align		4
.L_32:
        /*00b4*/ 	.word	index@(.nv.constant0.triton_poi_fused_cat_13)
        /*00b8*/ 	.short	0x0210
        /*00ba*/ 	.short	0x003c


	//----- nvinfo : EIATTR_SW_WAR
	.align		4
.L_33:
        /*00bc*/ 	.byte	0x04, 0x36
        /*00be*/ 	.short	(.L_35 - .L_34)
.L_34:
        /*00c0*/ 	.word	0x00000008
.L_35:


//--------------------- .nv.callgraph             --------------------------
	.section	.nv.callgraph,"",@"SHT_CUDA_CALLGRAPH"
	.align	4
	.sectionentsize	8
	.align		4
        /*0000*/ 	.word	0x00000000
	.align		4
        /*0004*/ 	.word	0xffffffff
	.align		4
        /*0008*/ 	.word	0x00000000
	.align		4
        /*000c*/ 	.word	0xfffffffe
	.align		4
        /*0010*/ 	.word	0x00000000
	.align		4
        /*0014*/ 	.word	0xfffffffd
	.align		4
        /*0018*/ 	.word	0x00000000
	.align		4
        /*001c*/ 	.word	0xfffffffc


//--------------------- .nv.constant4             --------------------------
	.section	.nv.constant4,"a",@progbits
	.align	8
	.align		8
.nv.constant4:
        /*0000*/ 	.dword	_$_str
	.align		8
        /*0008*/ 	.dword	_$_str_$_2


//--------------------- .text.triton_poi_fused_cat_13 --------------------------
	.section	.text.triton_poi_fused_cat_13,"ax",@progbits
	.align	128
        .global         triton_poi_fused_cat_13
        .type           triton_poi_fused_cat_13,@function
        .size           triton_poi_fused_cat_13,(.L_x_1 - triton_poi_fused_cat_13)
        .other          triton_poi_fused_cat_13,@"STO_CUDA_ENTRY STV_DEFAULT"
triton_poi_fused_cat_13:
.text.triton_poi_fused_cat_13:
[----:B------:R-:W0:Y:S01]  /*0000*/  LDC R1, c[0x0][0x28] ;  /* 0x00000a00ff017b82 */ /* 0x000e220000000800 */
[----:B------:R-:W1:Y:S07]  /*0010*/  S2R R0, SR_TID.X ;  /* 0x0000000000007919 */ /* 0x000e6e0000002100 */
[----:B------:R-:W2:Y:S01]  /*0020*/  LDC.64 R16, c[0x0][0x220] ;  /* 0x00008800ff107b82 */ /* 0x000ea20000000a00 */
[----:B------:R-:W-:Y:S01]  /*0030*/  IMAD.MOV.U32 R4, RZ, RZ, RZ ;  /* 0x000000ffff047224 */ /* 0x000fe200078e00ff */
[----:B------:R-:W-:Y:S01]  /*0040*/  ULDC.64 UR4, c[0x0][0x208] ;  /* 0x0000820000047ab9 */ /* 0x000fe20000000a00 */
[----:B------:R-:W3:Y:S05]  /*0050*/  S2R R3, SR_CTAID.X ;  /* 0x0000000000037919 */ /* 0x000eea0000002500 */
[----:B------:R-:W4:Y:S08]  /*0060*/  LDC.64 R14, c[0x0][0x210] ;  /* 0x00008400ff0e7b82 */ /* 0x000f300000000a00 */
[----:B------:R-:W5:Y:S08]  /*0070*/  LDC.64 R10, c[0x0][0x218] ;  /* 0x00008600ff0a7b82 */ /* 0x000f700000000a00 */
[----:B------:R-:W4:Y:S01]  /*0080*/  LDC.64 R8, c[0x0][0x228] ;  /* 0x00008a00ff087b82 */ /* 0x000f220000000a00 */
[----:B------:R-:W-:Y:S01]  /*0090*/  IMAD.MOV.U32 R12, RZ, RZ, RZ ;  /* 0x000000ffff0c7224 */ /* 0x000fe200078e00ff */
[----:B------:R-:W-:Y:S01]  /*00a0*/  ULDC.64 UR6, c[0x0][0x238] ;  /* 0x00008e0000067ab9 */ /* 0x000fe20000000a00 */
[----:B-1----:R-:W-:-:S05]  /*00b0*/  LOP3.LUT R0, R0, 0x7f, RZ, 0xc0, !PT ;  /* 0x0000007f00007812 */ /* 0x002fca00078ec0ff */
[----:B---3--:R-:W-:-:S05]  /*00c0*/  IMAD R0, R3, 0x80, R0 ;  /* 0x0000008003007824 */ /* 0x008fca00078e0200 */
[----:B------:R-:W-:-:S04]  /*00d0*/  SHF.R.S32.HI R3, RZ, 0x1f, R0 ;  /* 0x0000001fff037819 */ /* 0x000fc80000011400 */
[----:B------:R-:W-:-:S04]  /*00e0*/  LEA.HI R6, R3, R0, RZ, 0x2 ;  /* 0x0000000003067211 */ /* 0x000fc800078f10ff */
[--C-:B------:R-:W-:Y:S02]  /*00f0*/  SHF.R.S32.HI R5, RZ, 0x2, R6.reuse ;  /* 0x00000002ff057819 */ /* 0x100fe40000011406 */
[----:B------:R-:W-:-:S04]  /*0100*/  SHF.R.S32.HI R2, RZ, 0x1f, R6 ;  /* 0x0000001fff027819 */ /* 0x000fc80000011406 */
[----:B------:R-:W-:-:S04]  /*0110*/  LEA.HI R2, R2, R5, RZ, 0x6 ;  /* 0x0000000502027211 */ /* 0x000fc800078f30ff */
[----:B------:R-:W-:-:S05]  /*0120*/  LOP3.LUT R2, R2, 0xffffffc0, RZ, 0xc0, !PT ;  /* 0xffffffc002027812 */ /* 0x000fca00078ec0ff */
[----:B------:R-:W-:-:S04]  /*0130*/  IMAD.IADD R5, R5, 0x1, -R2 ;  /* 0x0000000105057824 */ /* 0x000fc800078e0a02 */
[C---:B--2---:R-:W-:Y:S01]  /*0140*/  IMAD.WIDE R16, R5.reuse, 0x4, R16 ;  /* 0x0000000405107825 */ /* 0x044fe200078e0210 */
[----:B------:R-:W-:-:S04]  /*0150*/  ISETP.GE.AND P2, PT, R5, 0x20, PT ;  /* 0x000000200500780c */ /* 0x000fc80003f46270 */
[----:B------:R-:W-:-:S13]  /*0160*/  ISETP.LT.AND P3, PT, R0, 0x400, !P2 ;  /* 0x000004000000780c */ /* 0x000fda0005761270 */
[----:B------:R5:W2:Y:S01]  /*0170*/  @P3 LDG.E.EL R4, desc[UR4][R16.64] ;  /* 0x0000000410043981 */ /* 0x000aa2000c2e1900 */
[----:B------:R-:W-:Y:S02]  /*0180*/  LEA.HI R7, R3, R0, RZ, 0x8 ;  /* 0x0000000003077211 */ /* 0x000fe400078f40ff */
[----:B------:R-:W1:Y:S02]  /*0190*/  LDC.64 R2, c[0x0][0x230] ;  /* 0x00008c00ff027b82 */ /* 0x000e640000000a00 */
[----:B------:R-:W-:Y:S02]  /*01a0*/  SHF.R.S32.HI R13, RZ, 0x8, R7 ;  /* 0x00000008ff0d7819 */ /* 0x000fe40000011407 */
[----:B------:R-:W-:-:S03]  /*01b0*/  LOP3.LUT R7, R7, 0xffffff00, RZ, 0xc0, !PT ;  /* 0xffffff0007077812 */ /* 0x000fc600078ec0ff */
[----:B------:R-:W-:Y:S02]  /*01c0*/  IMAD.SHL.U32 R13, R13, 0x80, RZ ;  /* 0x000000800d0d7824 */ /* 0x000fe400078e00ff */
[----:B-----5:R-:W-:-:S03]  /*01d0*/  IMAD.WIDE R16, R5, 0x4, R10 ;  /* 0x0000000405107825 */ /* 0x020fc600078e020a */
[----:B------:R-:W-:Y:S01]  /*01e0*/  IADD3 R7, R13, R0, -R7 ;  /* 0x000000000d077210 */ /* 0x000fe20007ffe807 */
[----:B0---4-:R-:W-:-:S04]  /*01f0*/  IMAD.WIDE R18, R5, 0x4, R8 ;  /* 0x0000000405127825 */ /* 0x011fc800078e0208 */
[----:B------:R-:W-:-:S04]  /*0200*/  IMAD.WIDE R14, R7, 0x4, R14 ;  /* 0x00000004070e7825 */ /* 0x000fc800078e020e */
[----:B------:R-:W-:Y:S01]  /*0210*/  IMAD.MOV.U32 R7, RZ, RZ, RZ ;  /* 0x000000ffff077224 */ /* 0x000fe200078e00ff */
[----:B------:R-:W-:Y:S01]  /*0220*/  LOP3.LUT R9, R6, 0xfffffffc, RZ, 0xc0, !PT ;  /* 0xfffffffc06097812 */ /* 0x000fe200078ec0ff */
[----:B------:R0:W3:Y:S01]  /*0230*/  @P3 LDG.E R12, desc[UR4][R14.64] ;  /* 0x000000040e0c3981 */ /* 0x0000e2000c1e1900 */
[----:B------:R-:W-:-:S03]  /*0240*/  IMAD.MOV.U32 R10, RZ, RZ, RZ ;  /* 0x000000ffff0a7224 */ /* 0x000fc600078e00ff */
[----:B------:R-:W4:Y:S01]  /*0250*/  @P3 LDG.E.EL R7, desc[UR4][R16.64] ;  /* 0x0000000410073981 */ /* 0x000f22000c2e1900 */
[----:B------:R-:W-:Y:S02]  /*0260*/  IMAD.MOV.U32 R8, RZ, RZ, RZ ;  /* 0x000000ffff087224 */ /* 0x000fe400078e00ff */
[C---:B------:R-:W-:Y:S01]  /*0270*/  IMAD.IADD R6, R0.reuse, 0x1, -R9 ;  /* 0x0000000100067824 */ /* 0x040fe200078e0a09 */
[----:B------:R-:W-:Y:S01]  /*0280*/  ISETP.GE.AND P0, PT, R0, 0x400, PT ;  /* 0x000004000000780c */ /* 0x000fe20003f06270 */
[C---:B-1----:R-:W-:Y:S01]  /*0290*/  IMAD.WIDE R2, R5.reuse, 0x4, R2 ;  /* 0x0000000405027825 */ /* 0x042fe200078e0202 */
[----:B0-----:R-:W-:Y:S01]  /*02a0*/  SHF.R.S32.HI R14, RZ, 0x1f, R13 ;  /* 0x0000001fff0e7819 */ /* 0x001fe2000001140d */
[----:B------:R-:W5:Y:S02]  /*02b0*/  @P3 LDG.E.EL R10, desc[UR4][R18.64] ;  /* 0x00000004120a3981 */ /* 0x000f64000c2e1900 */
[C---:B------:R-:W-:Y:S02]  /*02c0*/  IMAD.SHL.U32 R9, R5.reuse, 0x4, RZ ;  /* 0x0000000405097824 */ /* 0x040fe400078e00ff */
[----:B------:R0:W5:Y:S01]  /*02d0*/  @P3 LDG.E.EL R8, desc[UR4][R2.64] ;  /* 0x0000000402083981 */ /* 0x000162000c2e1900 */
[----:B------:R-:W-:-:S02]  /*02e0*/  ISETP.GT.AND P1, PT, R5, 0x1f, !P0 ;  /* 0x0000001f0500780c */ /* 0x000fc40004724270 */
[----:B------:R-:W-:Y:S02]  /*02f0*/  IADD3 R13, P4, P5, R9, R6, R13 ;  /* 0x00000006090d7210 */ /* 0x000fe40007d9e00d */
[----:B------:R-:W-:Y:S02]  /*0300*/  SHF.R.S32.HI R6, RZ, 0x1f, R6 ;  /* 0x0000001fff067819 */ /* 0x000fe40000011406 */
[----:B------:R-:W-:Y:S01]  /*0310*/  SHF.R.S32.HI R9, RZ, 0x1f, R9 ;  /* 0x0000001fff097819 */ /* 0x000fe20000011409 */
[----:B0-----:R-:W0:Y:S03]  /*0320*/  LDC.64 R2, c[0x0][0x240] ;  /* 0x00009000ff027b82 */ /* 0x001e260000000a00 */
[----:B------:R-:W-:Y:S01]  /*0330*/  IADD3.X R6, R9, R6, R14, P4, P5 ;  /* 0x0000000609067210 */ /* 0x000fe200027ea40e */
[----:B------:R-:W-:Y:S01]  /*0340*/  IMAD.MOV.U32 R9, RZ, RZ, RZ ;  /* 0x000000ffff097224 */ /* 0x000fe200078e00ff */
[----:B------:R-:W-:-:S04]  /*0350*/  LEA R14, P4, R13, UR6, 0x2 ;  /* 0x000000060d0e7c11 */ /* 0x000fc8000f8810ff */
[----:B------:R-:W-:-:S05]  /*0360*/  LEA.HI.X R15, R13, UR7, R6, 0x2, P4 ;  /* 0x000000070d0f7c11 */ /* 0x000fca000a0f1406 */
[----:B------:R-:W5:Y:S01]  /*0370*/  @P1 LDG.E R9, desc[UR4][R14.64+-0x200] ;  /* 0xfffe00040e091981 */ /* 0x000f62000c1e1900 */
[----:B------:R-:W-:Y:S02]  /*0380*/  IMAD.MOV.U32 R6, RZ, RZ, 0x3e800000 ;  /* 0x3e800000ff067424 */ /* 0x000fe400078e00ff */
[----:B0-----:R-:W-:Y:S01]  /*0390*/  IMAD.WIDE R2, R0, 0x4, R2 ;  /* 0x0000000400027825 */ /* 0x001fe200078e0202 */
[----:B--2---:R-:W-:-:S05]  /*03a0*/  SEL R4, R4, RZ, P3 ;  /* 0x000000ff04047207 */ /* 0x004fca0001800000 */
[----:B------:R-:W-:-:S04]  /*03b0*/  FADD R4, R4, 9.9999997473787516356e-06 ;  /* 0x3727c5ac04047421 */ /* 0x000fc80000000000 */
[----:B------:R-:W0:Y:S02]  /*03c0*/  MUFU.SQRT R5, R4 ;  /* 0x0000000400057308 */ /* 0x000e240000002000 */
[C---:B0-----:R-:W-:Y:S02]  /*03d0*/  FSETP.GT.AND P4, PT, R5.reuse, 8.50705917302346158658e+37, PT ;  /* 0x7e8000000500780b */ /* 0x041fe40003f84000 */
[----:B------:R-:W-:Y:S02]  /*03e0*/  FSETP.GEU.AND P5, PT, R5, 1.175494350822287508e-38, PT ;  /* 0x008000000500780b */ /* 0x000fe40003fae000 */
[----:B------:R-:W-:Y:S02]  /*03f0*/  FSEL R6, R6, 1, P4 ;  /* 0x3f80000006067808 */ /* 0x000fe40002000000 */
[----:B---3--:R-:W-:Y:S02]  /*0400*/  SEL R12, R12, RZ, P3 ;  /* 0x000000ff0c0c7207 */ /* 0x008fe40001800000 */
[----:B----4-:R-:W-:-:S05]  /*0410*/  SEL R7, R7, RZ, P3 ;  /* 0x000000ff07077207 */ /* 0x010fca0001800000 */
[----:B------:R-:W-:Y:S01]  /*0420*/  @P4 FMUL R5, R5, 0.25 ;  /* 0x3e80000005054820 */ /* 0x000fe20000400000 */
[----:B------:R-:W-:Y:S01]  /*0430*/  FADD R4, R12, -R7 ;  /* 0x800000070c047221 */ /* 0x000fe20000000000 */
[----:B------:R-:W-:Y:S01]  /*0440*/  @!P5 FMUL R6, R6, 16777216 ;  /* 0x4b8000000606d820 */ /* 0x000fe20000400000 */
[----:B-----5:R-:W-:Y:S01]  /*0450*/  SEL R10, R10, RZ, P3 ;  /* 0x000000ff0a0a7207 */ /* 0x020fe20001800000 */
[----:B------:R-:W-:Y:S01]  /*0460*/  @!P5 FMUL R5, R5, 16777216 ;  /* 0x4b8000000505d820 */ /* 0x000fe20000400000 */
[----:B------:R-:W-:-:S05]  /*0470*/  SEL R8, R8, RZ, P3 ;  /* 0x000000ff08087207 */ /* 0x000fca0001800000 */
[----:B------:R-:W0:Y:S02]  /*0480*/  MUFU.RCP R5, R5 ;  /* 0x0000000500057308 */ /* 0x000e240000001000 */
[----:B0-----:R-:W-:-:S04]  /*0490*/  FMUL R7, R5, R6 ;  /* 0x0000000605077220 */ /* 0x001fc80000400000 */
[----:B------:R-:W-:-:S04]  /*04a0*/  FMUL R7, R4, R7 ;  /* 0x0000000704077220 */ /* 0x000fc80000400000 */
[----:B------:R-:W-:-:S05]  /*04b0*/  FFMA R8, R7, R10, R8 ;  /* 0x0000000a07087223 */ /* 0x000fca0000000008 */
[----:B------:R-:W-:-:S04]  /*04c0*/  FSETP.GEU.AND P3, PT, R8, RZ, PT ;  /* 0x000000ff0800720b */ /* 0x000fc80003f6e000 */
[----:B------:R-:W-:Y:S02]  /*04d0*/  FSEL R5, R8, RZ, P3 ;  /* 0x000000ff08057208 */ /* 0x000fe40001800000 */
[----:B------:R-:W-:Y:S01]  /*04e0*/  @P2 SEL R5, R9, RZ, P1 ;  /* 0x000000ff09052207 */ /* 0x000fe20000800000 */
[----:B------:R-:W-:Y:S06]  /*04f0*/  @P0 EXIT ;  /* 0x000000000000094d */ /* 0x000fec0003800000 */
[----:B------:R-:W-:Y:S01]  /*0500*/  STG.E desc[UR4][R2.64], R5 ;  /* 0x0000000502007986 */ /* 0x000fe2000c101904 */
[----:B------:R-:W-:Y:S05]  /*0510*/  EXIT ;  /* 0x000000000000794d */ /* 0x000fea0003800000 */
.L_x_0:
[----:B------:R-:W-:-:S00]  /*0520*/  BRA `(.L_x_0) ;  /* 0xfffffffc00fc7947 */ /* 0x000fc0000383ffff */
[----:B------:R-:W-:-:S00]  /*0530*/  NOP ;  /* 0x0000000000007918 */ /* 0x000fc00000000000 */
        /* <DEDUP_REMOVED lines=12> */
.L_x_1:


//--------------------- .nv.global.init           --------------------------
	.section	.nv.global.init,"aw",@progbits
.nv.global.init:
	.type		_$_str,@object
	.size		_$_str,(_$_str_$_2 - _$_str)
_$_str:
        /*0000*/ 	.byte	0x5f, 0x5f, 0x43, 0x55, 0x44, 0x41, 0x5f, 0x46, 0x54, 0x5a, 0x00
	.type		_$_str_$_2,@object
	.size		_$_str_$_2,(.L_1 - _$_str_$_2)
_$_str_$_2:
        /*000b*/ 	.byte	0x5f, 0x5f, 0x43, 0x55, 0x44, 0x41, 0x5f, 0x50, 0x52, 0x45, 0x43, 0x5f, 0x53, 0x51, 0x52, 0x54
        /*001b*/ 	.byte	0x00
.L_1:


//--------------------- .nv.constant0.triton_poi_fused_cat_13 --------------------------
	.section	.nv.constant0.triton_poi_fused_cat_13,"a",@progbits
	.sectionflags	@""
	.align	4
.nv.constant0.triton_poi_fused_cat_13:
	.zero		588
